	.headerflags	@"EF_CUDA_TEXMODE_UNIFIED EF_CUDA_64BIT_ADDRESS EF_CUDA_ACCELERATORS EF_CUDA_SM90 EF_CUDA_VIRTUAL_SM(EF_CUDA_SM90)"
	.elftype	@"ET_EXEC"


//--------------------- .nv.info                  --------------------------
	.section	.nv.info,"",@"SHT_CUDA_INFO"
	.align	4


	//----- nvinfo : EIATTR_REGCOUNT
	.align		4
        /*0000*/ 	.byte	0x04, 0x2f
        /*0002*/ 	.short	(.L_3 - .L_2)
	.align		4
.L_2:
        /*0004*/ 	.word	index@(triton_poi_fused__native_batch_norm_legit_no_training_add_div_hardtanh_mul_31)
        /*0008*/ 	.word	0x00000018


	//----- nvinfo : EIATTR_MIN_STACK_SIZE
	.align		4
.L_3:
        /*000c*/ 	.byte	0x04, 0x12
        /*000e*/ 	.short	(.L_5 - .L_4)
	.align		4
.L_4:
        /*0010*/ 	.word	index@(triton_poi_fused__native_batch_norm_legit_no_training_add_div_hardtanh_mul_31)
        /*0014*/ 	.word	0x00000000


	//----- nvinfo : EIATTR_FRAME_SIZE
	.align		4
.L_5:
        /*0018*/ 	.byte	0x04, 0x11
        /*001a*/ 	.short	(.L_7 - .L_6)
	.align		4
.L_6:
        /*001c*/ 	.word	index@(triton_poi_fused__native_batch_norm_legit_no_training_add_div_hardtanh_mul_31)
        /*0020*/ 	.word	0x00000000


	//----- nvinfo : EIATTR_MIN_STACK_SIZE
	.align		4
.L_7:
        /*0024*/ 	.byte	0x04, 0x12
        /*0026*/ 	.short	(.L_9 - .L_8)
	.align		4
.L_8:
        /*0028*/ 	.word	index@(triton_poi_fused__native_batch_norm_legit_no_training_add_div_hardtanh_mul_31)
        /*002c*/ 	.word	0x00000000
.L_9:


//--------------------- .nv.info.triton_poi_fused__native_batch_norm_legit_no_training_add_div_hardtanh_mul_31 --------------------------
	.section	.nv.info.triton_poi_fused__native_batch_norm_legit_no_training_add_div_hardtanh_mul_31,"",@"SHT_CUDA_INFO"
	.sectionflags	@""
	.align	4


	//----- nvinfo : EIATTR_CUDA_API_VERSION
	.align		4
        /*0000*/ 	.byte	0x04, 0x37
        /*0002*/ 	.short	(.L_11 - .L_10)
.L_10:
        /*0004*/ 	.word	0x0000007c


	//----- nvinfo : EIATTR_KPARAM_INFO
	.align		4
.L_11:
        /*0008*/ 	.byte	0x04, 0x17
        /*000a*/ 	.short	(.L_13 - .L_12)
.L_12:
        /*000c*/ 	.word	0x00000000
        /*0010*/ 	.short	0x0006
        /*0012*/ 	.short	0x0030
        /*0014*/ 	.byte	0x00, 0xf0, 0x11, 0x00


	//----- nvinfo : EIATTR_KPARAM_INFO
	.align		4
.L_13:
        /*0018*/ 	.byte	0x04, 0x17
        /*001a*/ 	.short	(.L_15 - .L_14)
.L_14:
        /*001c*/ 	.word	0x00000000
        /*0020*/ 	.short	0x0005
        /*0022*/ 	.short	0x0028
        /*0024*/ 	.byte	0x00, 0xf4, 0x21, 0x00


	//----- nvinfo : EIATTR_KPARAM_INFO
	.align		4
.L_15:
        /*0028*/ 	.byte	0x04, 0x17
        /*002a*/ 	.short	(.L_17 - .L_16)
.L_16:
        /*002c*/ 	.word	0x00000000
        /*0030*/ 	.short	0x0004
        /*0032*/ 	.short	0x0020
        /*0034*/ 	.byte	0x00, 0xf4, 0x21, 0x00


	//----- nvinfo : EIATTR_KPARAM_INFO
	.align		4
.L_17:
        /*0038*/ 	.byte	0x04, 0x17
        /*003a*/ 	.short	(.L_19 - .L_18)
.L_18:
        /*003c*/ 	.word	0x00000000
        /*0040*/ 	.short	0x0003
        /*0042*/ 	.short	0x0018
        /*0044*/ 	.byte	0x00, 0xf4, 0x21, 0x00


	//----- nvinfo : EIATTR_KPARAM_INFO
	.align		4
.L_19:
        /*0048*/ 	.byte	0x04, 0x17
        /*004a*/ 	.short	(.L_21 - .L_20)
.L_20:
        /*004c*/ 	.word	0x00000000
        /*0050*/ 	.short	0x0002
        /*0052*/ 	.short	0x0010
        /*0054*/ 	.byte	0x00, 0xf4, 0x21, 0x00


	//----- nvinfo : EIATTR_KPARAM_INFO
	.align		4
.L_21:
        /*0058*/ 	.byte	0x04, 0x17
        /*005a*/ 	.short	(.L_23 - .L_22)
.L_22:
        /*005c*/ 	.word	0x00000000
        /*0060*/ 	.short	0x0001
        /*0062*/ 	.short	0x0008
        /*0064*/ 	.byte	0x00, 0xf4, 0x21, 0x00


	//----- nvinfo : EIATTR_KPARAM_INFO
	.align		4
.L_23:
        /*0068*/ 	.byte	0x04, 0x17
        /*006a*/ 	.short	(.L_25 - .L_24)
.L_24:
        /*006c*/ 	.word	0x00000000
        /*0070*/ 	.short	0x0000
        /*0072*/ 	.short	0x0000
        /*0074*/ 	.byte	0x00, 0xf4, 0x21, 0x00


	//----- nvinfo : EIATTR_SPARSE_MMA_MASK
	.align		4
.L_25:
        /*0078*/ 	.byte	0x03, 0x50
        /*007a*/ 	.short	0x0000


	//----- nvinfo : EIATTR_MAXREG_COUNT
	.align		4
        /*007c*/ 	.byte	0x03, 0x1b
        /*007e*/ 	.short	0x00ff


	//----- nvinfo : EIATTR_EXIT_INSTR_OFFSETS
	.align		4
        /*0080*/ 	.byte	0x04, 0x1c
        /*0082*/ 	.short	(.L_27 - .L_26)


	//   ....[0]....
.L_26:
        /*0084*/ 	.word	0x000004c0


	//   ....[1]....
        /*0088*/ 	.word	0x00000500


	//----- nvinfo : EIATTR_REQNTID
	.align		4
.L_27:
        /*008c*/ 	.byte	0x04, 0x10
        /*008e*/ 	.short	(.L_29 - .L_28)
.L_28:
        /*0090*/ 	.word	0x00000080
        /*0094*/ 	.word	0x00000001
        /*0098*/ 	.word	0x00000001


	//----- nvinfo : EIATTR_CBANK_PARAM_SIZE
	.align		4
.L_29:
        /*009c*/ 	.byte	0x03, 0x19
        /*009e*/ 	.short	0x0034


	//----- nvinfo : EIATTR_PARAM_CBANK
	.align		4
        /*00a0*/ 	.byte	0x04, 0x0a
        /*00a2*/ 	.short	(.L_31 - .L_30)
	.align		4
.L_30:
        /*00a4*/ 	.word	index@(.nv.constant0.triton_poi_fused__native_batch_norm_legit_no_training_add_div_hardtanh_mul_31)
        /*00a8*/ 	.short	0x0210
        /*00aa*/ 	.short	0x0034


	//----- nvinfo : EIATTR_SW_WAR
	.align		4
.L_31:
        /*00ac*/ 	.byte	0x04, 0x36
        /*00ae*/ 	.short	(.L_33 - .L_32)
.L_32:
        /*00b0*/ 	.word	0x00000008
.L_33:


//--------------------- .nv.callgraph             --------------------------
	.section	.nv.callgraph,"",@"SHT_CUDA_CALLGRAPH"
	.align	4
	.sectionentsize	8
	.align		4
        /*0000*/ 	.word	0x00000000
	.align		4
        /*0004*/ 	.word	0xffffffff
	.align		4
        /*0008*/ 	.word	0x00000000
	.align		4
        /*000c*/ 	.word	0xfffffffe
	.align		4
        /*0010*/ 	.word	0x00000000
	.align		4
        /*0014*/ 	.word	0xfffffffd
	.align		4
        /*0018*/ 	.word	0x00000000
	.align		4
        /*001c*/ 	.word	0xfffffffc


//--------------------- .nv.constant4             --------------------------
	.section	.nv.constant4,"a",@progbits
	.align	8
	.align		8
.nv.constant4:
        /*0000*/ 	.dword	_$_str
	.align		8
        /*0008*/ 	.dword	_$_str_$_2


//--------------------- .text.triton_poi_fused__native_batch_norm_legit_no_training_add_div_hardtanh_mul_31 --------------------------
	.section	.text.triton_poi_fused__native_batch_norm_legit_no_training_add_div_hardtanh_mul_31,"ax",@progbits
	.align	128
        .global         triton_poi_fused__native_batch_norm_legit_no_training_add_div_hardtanh_mul_31
        .type           triton_poi_fused__native_batch_norm_legit_no_training_add_div_hardtanh_mul_31,@function
        .size           triton_poi_fused__native_batch_norm_legit_no_training_add_div_hardtanh_mul_31,(.L_x_1 - triton_poi_fused__native_batch_norm_legit_no_training_add_div_hardtanh_mul_31)
        .other          triton_poi_fused__native_batch_norm_legit_no_training_add_div_hardtanh_mul_31,@"STO_CUDA_ENTRY STV_DEFAULT"
triton_poi_fused__native_batch_norm_legit_no_training_add_div_hardtanh_mul_31:
.text.triton_poi_fused__native_batch_norm_legit_no_training_add_div_hardtanh_mul_31:
[----:B------:R-:W0:Y:S01]  /*0000*/  LDC R1, c[0x0][0x28] ;  /* 0x00000a00ff017b82 */ /* 0x000e220000000800 */
[----:B------:R-:W1:Y:S01]  /*0010*/  S2R R0, SR_TID.X ;  /* 0x0000000000007919 */ /* 0x000e620000002100 */
[----:B------:R-:W-:-:S06]  /*0020*/  HFMA2.MMA R2, -RZ, RZ, 0, 0 ;  /* 0x00000000ff027435 */ /* 0x000fcc00000001ff */
[----:B------:R-:W2:Y:S01]  /*0030*/  LDC.64 R10, c[0x0][0x228] ;  /* 0x00008a00ff0a7b82 */ /* 0x000ea20000000a00 */
[----:B------:R-:W-:Y:S01]  /*0040*/  ULDC.64 UR4, c[0x0][0x208] ;  /* 0x0000820000047ab9 */ /* 0x000fe20000000a00 */
[----:B------:R-:W3:Y:S06]  /*0050*/  S2R R3, SR_CTAID.X ;  /* 0x0000000000037919 */ /* 0x000eec0000002500 */
[----:B------:R-:W4:Y:S08]  /*0060*/  LDC.64 R16, c[0x0][0x220] ;  /* 0x00008800ff107b82 */ /* 0x000f300000000a00 */
[----:B------:R-:W5:Y:S08]  /*0070*/  LDC.64 R14, c[0x0][0x218] ;  /* 0x00008600ff0e7b82 */ /* 0x000f700000000a00 */
[----:B------:R-:W5:Y:S01]  /*0080*/  LDC.64 R18, c[0x0][0x230] ;  /* 0x00008c00ff127b82 */ /* 0x000f620000000a00 */
[----:B-1----:R-:W-:-:S07]  /*0090*/  SHF.L.U32 R0, R0, 0x1, RZ ;  /* 0x0000000100007819 */ /* 0x002fce00000006ff */
[----:B------:R-:W1:Y:S01]  /*00a0*/  LDC.64 R20, c[0x0][0x238] ;  /* 0x00008e00ff147b82 */ /* 0x000e620000000a00 */
[----:B------:R-:W-:-:S04]  /*00b0*/  LOP3.LUT R0, R0, 0xfe, RZ, 0xc0, !PT ;  /* 0x000000fe00007812 */ /* 0x000fc800078ec0ff */
[----:B---3--:R-:W-:-:S04]  /*00c0*/  LEA R3, R3, R0, 0x8 ;  /* 0x0000000003037211 */ /* 0x008fc800078e40ff */
[C---:B------:R-:W-:Y:S01]  /*00d0*/  ISETP.GE.AND P0, PT, R3.reuse, 0x3c00, PT ;  /* 0x00003c000300780c */ /* 0x040fe20003f06270 */
[----:B------:R-:W-:-:S05]  /*00e0*/  IMAD.HI R0, R3, -0x77777777, R2 ;  /* 0x8888888903007827 */ /* 0x000fca00078e0202 */
[----:B------:R-:W-:-:S04]  /*00f0*/  SHF.R.U32.HI R5, RZ, 0x1f, R0 ;  /* 0x0000001fff057819 */ /* 0x000fc80000011600 */
[----:B------:R-:W-:-:S05]  /*0100*/  LEA.HI.SX32 R5, R0, R5, 0x19 ;  /* 0x0000000500057211 */ /* 0x000fca00078fcaff */
[----:B------:R-:W-:Y:S01]  /*0110*/  IMAD R13, R5, -0xf0, R3 ;  /* 0xffffff10050d7824 */ /* 0x000fe200078e0203 */
[----:B------:R-:W-:-:S03]  /*0120*/  CS2R R4, SRZ ;  /* 0x0000000000047805 */ /* 0x000fc6000001ff00 */
[----:B--2---:R-:W-:-:S05]  /*0130*/  IMAD.WIDE R10, R13, 0x4, R10 ;  /* 0x000000040d0a7825 */ /* 0x004fca00078e020a */
[----:B------:R2:W3:Y:S01]  /*0140*/  @!P0 LDG.E.EL.64 R4, desc[UR4][R10.64] ;  /* 0x000000040a048981 */ /* 0x0004e2000c2e1b00 */
[----:B------:R-:W-:Y:S02]  /*0150*/  CS2R R6, SRZ ;  /* 0x0000000000067805 */ /* 0x000fe4000001ff00 */
[----:B------:R-:W-:Y:S01]  /*0160*/  CS2R R8, SRZ ;  /* 0x0000000000087805 */ /* 0x000fe2000001ff00 */
[----:B----4-:R-:W-:-:S04]  /*0170*/  IMAD.WIDE R16, R13, 0x4, R16 ;  /* 0x000000040d107825 */ /* 0x010fc800078e0210 */
[----:B-----5:R-:W-:Y:S01]  /*0180*/  IMAD.WIDE R14, R3, 0x4, R14 ;  /* 0x00000004030e7825 */ /* 0x020fe200078e020e */
[----:B------:R-:W4:Y:S01]  /*0190*/  @!P0 LDG.E.EL.64 R6, desc[UR4][R16.64] ;  /* 0x0000000410068981 */ /* 0x000f22000c2e1b00 */
[----:B--2---:R-:W-:Y:S02]  /*01a0*/  CS2R R10, SRZ ;  /* 0x00000000000a7805 */ /* 0x004fe4000001ff00 */
[C---:B0-----:R-:W-:Y:S01]  /*01b0*/  IMAD.WIDE R18, R13.reuse, 0x4, R18 ;  /* 0x000000040d127825 */ /* 0x041fe200078e0212 */
[----:B------:R0:W4:Y:S03]  /*01c0*/  @!P0 LDG.E.64 R8, desc[UR4][R14.64] ;  /* 0x000000040e088981 */ /* 0x000126000c1e1b00 */
[----:B-1----:R-:W-:Y:S01]  /*01d0*/  IMAD.WIDE R20, R13, 0x4, R20 ;  /* 0x000000040d147825 */ /* 0x002fe200078e0214 */
[----:B------:R-:W-:-:S04]  /*01e0*/  CS2R R12, SRZ ;  /* 0x00000000000c7805 */ /* 0x000fc8000001ff00 */
[----:B------:R-:W2:Y:S04]  /*01f0*/  @!P0 LDG.E.EL.64 R10, desc[UR4][R20.64] ;  /* 0x00000004140a8981 */ /* 0x000ea8000c2e1b00 */
[----:B------:R-:W2:Y:S01]  /*0200*/  @!P0 LDG.E.EL.64 R12, desc[UR4][R18.64] ;  /* 0x00000004120c8981 */ /* 0x000ea2000c2e1b00 */
[----:B0-----:R-:W-:Y:S01]  /*0210*/  MOV R15, 0x3e800000 ;  /* 0x3e800000000f7802 */ /* 0x001fe20000000f00 */
[----:B---3--:R-:W-:Y:S01]  /*0220*/  FADD R4, R4, 9.9999997473787516356e-06 ;  /* 0x3727c5ac04047421 */ /* 0x008fe20000000000 */
[----:B------:R-:W-:-:S03]  /*0230*/  FADD R5, R5, 9.9999997473787516356e-06 ;  /* 0x3727c5ac05057421 */ /* 0x000fc60000000000 */
[----:B------:R-:W0:Y:S08]  /*0240*/  MUFU.SQRT R0, R4 ;  /* 0x0000000400007308 */ /* 0x000e300000002000 */
[----:B------:R-:W1:Y:S01]  /*0250*/  MUFU.SQRT R2, R5 ;  /* 0x0000000500027308 */ /* 0x000e620000002000 */
[C---:B0-----:R-:W-:Y:S02]  /*0260*/  FSETP.GT.AND P1, PT, R0.reuse, 8.50705917302346158658e+37, PT ;  /* 0x7e8000000000780b */ /* 0x041fe40003f24000 */
[----:B------:R-:W-:-:S02]  /*0270*/  FSETP.GEU.AND P3, PT, R0, 1.175494350822287508e-38, PT ;  /* 0x008000000000780b */ /* 0x000fc40003f6e000 */
[C---:B-1----:R-:W-:Y:S02]  /*0280*/  FSETP.GT.AND P2, PT, R2.reuse, 8.50705917302346158658e+37, PT ;  /* 0x7e8000000200780b */ /* 0x042fe40003f44000 */
[----:B------:R-:W-:-:S07]  /*0290*/  FSETP.GEU.AND P4, PT, R2, 1.175494350822287508e-38, PT ;  /* 0x008000000200780b */ /* 0x000fce0003f8e000 */
[----:B------:R-:W-:-:S04]  /*02a0*/  @P1 FMUL R0, R0, 0.25 ;  /* 0x3e80000000001820 */ /* 0x000fc80000400000 */
[----:B------:R-:W-:Y:S01]  /*02b0*/  @!P3 FMUL R0, R0, 16777216 ;  /* 0x4b8000000000b820 */ /* 0x000fe20000400000 */
[----:B------:R-:W-:-:S04]  /*02c0*/  @P2 FMUL R2, R2, 0.25 ;  /* 0x3e80000002022820 */ /* 0x000fc80000400000 */
[----:B------:R-:W-:Y:S01]  /*02d0*/  @!P4 FMUL R2, R2, 16777216 ;  /* 0x4b8000000202c820 */ /* 0x000fe20000400000 */
[----:B------:R-:W0:Y:S01]  /*02e0*/  MUFU.RCP R0, R0 ;  /* 0x0000000000007308 */ /* 0x000e220000001000 */
[----:B------:R-:W-:-:S07]  /*02f0*/  FSEL R5, R15, 1, P1 ;  /* 0x3f8000000f057808 */ /* 0x000fce0000800000 */
[----:B------:R-:W1:Y:S01]  /*0300*/  MUFU.RCP R2, R2 ;  /* 0x0000000200027308 */ /* 0x000e620000001000 */
[----:B------:R-:W-:Y:S01]  /*0310*/  FSEL R15, R15, 1, P2 ;  /* 0x3f8000000f0f7808 */ /* 0x000fe20001000000 */
[----:B------:R-:W-:Y:S01]  /*0320*/  @!P3 FMUL R5, R5, 16777216 ;  /* 0x4b8000000505b820 */ /* 0x000fe20000400000 */
[----:B----4-:R-:W-:-:S03]  /*0330*/  FADD R6, -R6, R8 ;  /* 0x0000000806067221 */ /* 0x010fc60000000100 */
[----:B------:R-:W-:Y:S01]  /*0340*/  @!P4 FMUL R15, R15, 16777216 ;  /* 0x4b8000000f0fc820 */ /* 0x000fe20000400000 */
[----:B0-----:R-:W-:Y:S01]  /*0350*/  FMUL R5, R0, R5 ;  /* 0x0000000500057220 */ /* 0x001fe20000400000 */
[----:B------:R-:W-:-:S03]  /*0360*/  FADD R7, -R7, R9 ;  /* 0x0000000907077221 */ /* 0x000fc60000000100 */
[----:B------:R-:W-:Y:S01]  /*0370*/  FMUL R5, R6, R5 ;  /* 0x0000000506057220 */ /* 0x000fe20000400000 */
[----:B-1----:R-:W-:-:S03]  /*0380*/  FMUL R4, R2, R15 ;  /* 0x0000000f02047220 */ /* 0x002fc60000400000 */
[----:B--2---:R-:W-:Y:S01]  /*0390*/  FFMA R10, R5, R12, R10 ;  /* 0x0000000c050a7223 */ /* 0x004fe2000000000a */
[----:B------:R-:W-:-:S03]  /*03a0*/  FMUL R4, R7, R4 ;  /* 0x0000000407047220 */ /* 0x000fc60000400000 */
[----:B------:R-:W-:Y:S01]  /*03b0*/  FADD R0, R10, 3 ;  /* 0x404000000a007421 */ /* 0x000fe20000000000 */
[----:B------:R-:W-:-:S04]  /*03c0*/  FFMA R11, R4, R13, R11 ;  /* 0x0000000d040b7223 */ /* 0x000fc8000000000b */
[C---:B------:R-:W-:Y:S01]  /*03d0*/  FSETP.GTU.AND P1, PT, R0.reuse, RZ, PT ;  /* 0x000000ff0000720b */ /* 0x040fe20003f2c000 */
[----:B------:R-:W0:Y:S01]  /*03e0*/  LDC.64 R4, c[0x0][0x210] ;  /* 0x00008400ff047b82 */ /* 0x000e220000000a00 */
[----:B------:R-:W-:Y:S02]  /*03f0*/  FADD R2, R11, 3 ;  /* 0x404000000b027421 */ /* 0x000fe40000000000 */
[----:B------:R-:W-:-:S03]  /*0400*/  FSEL R7, R0, RZ, P1 ;  /* 0x000000ff00077208 */ /* 0x000fc60000800000 */
[----:B------:R-:W-:-:S04]  /*0410*/  FSETP.GTU.AND P2, PT, R2, RZ, PT ;  /* 0x000000ff0200720b */ /* 0x000fc80003f4c000 */
[----:B------:R-:W-:Y:S02]  /*0420*/  FSEL R0, R2, RZ, P2 ;  /* 0x000000ff02007208 */ /* 0x000fe40001000000 */
[C---:B------:R-:W-:Y:S02]  /*0430*/  FSETP.GEU.AND P3, PT, R7.reuse, 6, PT ;  /* 0x40c000000700780b */ /* 0x040fe40003f6e000 */
[C---:B------:R-:W-:Y:S02]  /*0440*/  FSETP.GEU.AND P4, PT, R0.reuse, 6, PT ;  /* 0x40c000000000780b */ /* 0x040fe40003f8e000 */
[----:B------:R-:W-:Y:S02]  /*0450*/  FSETP.NAN.AND P1, PT, R7, R7, PT ;  /* 0x000000070700720b */ /* 0x000fe40003f28000 */
[----:B------:R-:W-:-:S07]  /*0460*/  FSETP.NAN.AND P2, PT, R0, R0, PT ;  /* 0x000000000000720b */ /* 0x000fce0003f48000 */
[----:B------:R-:W-:Y:S02]  /*0470*/  @P3 FSEL R7, R7, 6, P1 ;  /* 0x40c0000007073808 */ /* 0x000fe40000800000 */
[----:B------:R-:W-:Y:S01]  /*0480*/  @P4 FSEL R0, R0, 6, P2 ;  /* 0x40c0000000004808 */ /* 0x000fe20001000000 */
[----:B0-----:R-:W-:-:S04]  /*0490*/  IMAD.WIDE R2, R3, 0x4, R4 ;  /* 0x0000000403027825 */ /* 0x001fc800078e0204 */
[----:B------:R-:W-:Y:S01]  /*04a0*/  FMUL R7, R10, R7 ;  /* 0x000000070a077220 */ /* 0x000fe20000400000 */
[----:B------:R-:W-:Y:S01]  /*04b0*/  FMUL R0, R11, R0 ;  /* 0x000000000b007220 */ /* 0x000fe20000400000 */
[----:B------:R-:W-:Y:S06]  /*04c0*/  @P0 EXIT ;  /* 0x000000000000094d */ /* 0x000fec0003800000 */
[----:B------:R-:W-:Y:S01]  /*04d0*/  FMUL R4, R7, 0.16666667163372039795 ;  /* 0x3e2aaaab07047820 */ /* 0x000fe20000400000 */
[----:B------:R-:W-:-:S05]  /*04e0*/  FMUL R5, R0, 0.16666667163372039795 ;  /* 0x3e2aaaab00057820 */ /* 0x000fca0000400000 */
[----:B------:R-:W-:Y:S01]  /*04f0*/  STG.E.64 desc[UR4][R2.64], R4 ;  /* 0x0000000402007986 */ /* 0x000fe2000c101b04 */
[----:B------:R-:W-:Y:S05]  /*0500*/  EXIT ;  /* 0x000000000000794d */ /* 0x000fea0003800000 */
.L_x_0:
[----:B------:R-:W-:-:S00]  /*0510*/  BRA `(.L_x_0) ;  /* 0xfffffffc00fc7947 */ /* 0x000fc0000383ffff */
[----:B------:R-:W-:-:S00]  /*0520*/  NOP ;  /* 0x0000000000007918 */ /* 0x000fc00000000000 */
        /* <DEDUP_REMOVED lines=13> */
.L_x_1:


//--------------------- .nv.global.init           --------------------------
	.section	.nv.global.init,"aw",@progbits
.nv.global.init:
	.type		_$_str,@object
	.size		_$_str,(_$_str_$_2 - _$_str)
_$_str:
        /*0000*/ 	.byte	0x5f, 0x5f, 0x43, 0x55, 0x44, 0x41, 0x5f, 0x46, 0x54, 0x5a, 0x00
	.type		_$_str_$_2,@object
	.size		_$_str_$_2,(.L_1 - _$_str_$_2)
_$_str_$_2:
        /*000b*/ 	.byte	0x5f, 0x5f, 0x43, 0x55, 0x44, 0x41, 0x5f, 0x50, 0x52, 0x45, 0x43, 0x5f, 0x53, 0x51, 0x52, 0x54
        /*001b*/ 	.byte	0x00
.L_1:


//--------------------- .nv.constant0.triton_poi_fused__native_batch_norm_legit_no_training_add_div_hardtanh_mul_31 --------------------------
	.section	.nv.constant0.triton_poi_fused__native_batch_norm_legit_no_training_add_div_hardtanh_mul_31,"a",@progbits
	.sectionflags	@""
	.align	4
.nv.constant0.triton_poi_fused__native_batch_norm_legit_no_training_add_div_hardtanh_mul_31:
	.zero		580
